//
// Generated by NVIDIA NVVM Compiler
//
// Compiler Build ID: CL-36424714
// Cuda compilation tools, release 13.0, V13.0.88
// Based on NVVM 20.0.0
//

.version 9.0
.target sm_100
.address_size 64

	// .globl	_Z11fa1_forwardPfS_S_S_S_S_iiiiiif
.extern .shared .align 16 .b8 smem[];

.visible .entry _Z11fa1_forwardPfS_S_S_S_S_iiiiiif(
	.param .u64 .ptr .align 1 _Z11fa1_forwardPfS_S_S_S_S_iiiiiif_param_0,
	.param .u64 .ptr .align 1 _Z11fa1_forwardPfS_S_S_S_S_iiiiiif_param_1,
	.param .u64 .ptr .align 1 _Z11fa1_forwardPfS_S_S_S_S_iiiiiif_param_2,
	.param .u64 .ptr .align 1 _Z11fa1_forwardPfS_S_S_S_S_iiiiiif_param_3,
	.param .u64 .ptr .align 1 _Z11fa1_forwardPfS_S_S_S_S_iiiiiif_param_4,
	.param .u64 .ptr .align 1 _Z11fa1_forwardPfS_S_S_S_S_iiiiiif_param_5,
	.param .u32 _Z11fa1_forwardPfS_S_S_S_S_iiiiiif_param_6,
	.param .u32 _Z11fa1_forwardPfS_S_S_S_S_iiiiiif_param_7,
	.param .u32 _Z11fa1_forwardPfS_S_S_S_S_iiiiiif_param_8,
	.param .u32 _Z11fa1_forwardPfS_S_S_S_S_iiiiiif_param_9,
	.param .u32 _Z11fa1_forwardPfS_S_S_S_S_iiiiiif_param_10,
	.param .u32 _Z11fa1_forwardPfS_S_S_S_S_iiiiiif_param_11,
	.param .f32 _Z11fa1_forwardPfS_S_S_S_S_iiiiiif_param_12
)
{
	.reg .pred 	%p<11>;
	.reg .b32 	%r<56>;
	.reg .b32 	%f<7>;
	.reg .b64 	%rd<28>;

	ld.param.u32 	%r27, [_Z11fa1_forwardPfS_S_S_S_S_iiiiiif_param_7];
	ld.param.u32 	%r31, [_Z11fa1_forwardPfS_S_S_S_S_iiiiiif_param_8];
	ld.param.u32 	%r28, [_Z11fa1_forwardPfS_S_S_S_S_iiiiiif_param_9];
	ld.param.u32 	%r29, [_Z11fa1_forwardPfS_S_S_S_S_iiiiiif_param_10];
	ld.param.u32 	%r30, [_Z11fa1_forwardPfS_S_S_S_S_iiiiiif_param_11];
	mov.u32 	%r1, %tid.x;
	mul.lo.s32 	%r2, %r30, %r31;
	setp.lt.s32 	%p1, %r29, 2;
	@%p1 bra 	$L__BB0_14;
	ld.param.u64 	%rd27, [_Z11fa1_forwardPfS_S_S_S_S_iiiiiif_param_5];
	ld.param.u64 	%rd26, [_Z11fa1_forwardPfS_S_S_S_S_iiiiiif_param_4];
	ld.param.u64 	%rd25, [_Z11fa1_forwardPfS_S_S_S_S_iiiiiif_param_3];
	ld.param.u64 	%rd22, [_Z11fa1_forwardPfS_S_S_S_S_iiiiiif_param_0];
	shl.b32 	%r33, %r2, 2;
	mov.u32 	%r34, smem;
	add.s32 	%r3, %r34, %r33;
	add.s32 	%r4, %r3, %r33;
	mov.u32 	%r5, %ntid.x;
	mul.lo.s32 	%r6, %r30, %r27;
	shl.b32 	%r7, %r5, 2;
	mul.lo.s32 	%r8, %r2, 12;
	add.s32 	%r9, %r4, %r33;
	cvta.to.global.u64 	%rd1, %rd26;
	cvta.to.global.u64 	%rd2, %rd27;
	cvta.to.global.u64 	%rd3, %rd22;
	cvta.to.global.u64 	%rd4, %rd25;
	mov.b32 	%r49, 1;
$L__BB0_2:
	setp.ge.s32 	%p2, %r1, %r2;
	@%p2 bra 	$L__BB0_5;
	mov.u32 	%r50, %r1;
$L__BB0_4:
	ld.param.u64 	%rd24, [_Z11fa1_forwardPfS_S_S_S_S_iiiiiif_param_2];
	ld.param.u64 	%rd23, [_Z11fa1_forwardPfS_S_S_S_S_iiiiiif_param_1];
	mad.lo.s32 	%r35, %r2, %r49, %r50;
	cvta.to.global.u64 	%rd11, %rd23;
	mul.wide.s32 	%rd12, %r35, 4;
	add.s64 	%rd13, %rd11, %rd12;
	ld.global.f32 	%f1, [%rd13];
	shl.b32 	%r36, %r50, 2;
	add.s32 	%r37, %r3, %r36;
	st.shared.f32 	[%r37], %f1;
	cvta.to.global.u64 	%rd14, %rd24;
	add.s64 	%rd15, %rd14, %rd12;
	ld.global.f32 	%f2, [%rd15];
	add.s32 	%r38, %r4, %r36;
	st.shared.f32 	[%r38], %f2;
	add.s32 	%r50, %r50, %r5;
	setp.lt.s32 	%p3, %r50, %r2;
	@%p3 bra 	$L__BB0_4;
$L__BB0_5:
	setp.lt.s32 	%p4, %r28, 2;
	bar.sync 	0;
	@%p4 bra 	$L__BB0_13;
	mov.b32 	%r51, 1;
$L__BB0_7:
	setp.ge.s32 	%p5, %r1, %r6;
	mul.lo.s32 	%r14, %r51, %r27;
	@%p5 bra 	$L__BB0_10;
	shl.b32 	%r40, %r1, 2;
	mov.u32 	%r41, smem;
	add.s32 	%r53, %r41, %r40;
	mad.lo.s32 	%r52, %r14, %r30, %r1;
	mov.u32 	%r54, %r1;
$L__BB0_9:
	mul.wide.s32 	%rd16, %r52, 4;
	add.s64 	%rd17, %rd3, %rd16;
	ld.global.f32 	%f3, [%rd17];
	st.shared.f32 	[%r53], %f3;
	add.s64 	%rd18, %rd4, %rd16;
	ld.global.f32 	%f4, [%rd18];
	add.s32 	%r42, %r53, %r8;
	st.shared.f32 	[%r42], %f4;
	add.s32 	%r54, %r54, %r5;
	add.s32 	%r53, %r53, %r7;
	add.s32 	%r52, %r52, %r5;
	setp.lt.s32 	%p6, %r54, %r6;
	@%p6 bra 	$L__BB0_9;
$L__BB0_10:
	setp.ge.s32 	%p7, %r1, %r27;
	mov.u32 	%r55, %r1;
	@%p7 bra 	$L__BB0_12;
$L__BB0_11:
	add.s32 	%r43, %r55, %r14;
	mul.wide.s32 	%rd19, %r43, 4;
	add.s64 	%rd20, %rd1, %rd19;
	ld.global.f32 	%f5, [%rd20];
	add.s32 	%r44, %r27, %r55;
	shl.b32 	%r45, %r44, 2;
	add.s32 	%r46, %r9, %r45;
	st.shared.f32 	[%r46], %f5;
	add.s64 	%rd21, %rd2, %rd19;
	ld.global.f32 	%f6, [%rd21];
	shl.b32 	%r47, %r27, 2;
	add.s32 	%r48, %r46, %r47;
	st.shared.f32 	[%r48], %f6;
	add.s32 	%r55, %r55, %r5;
	setp.lt.s32 	%p8, %r55, %r27;
	@%p8 bra 	$L__BB0_11;
$L__BB0_12:
	bar.sync 	0;
	add.s32 	%r51, %r51, 1;
	setp.ne.s32 	%p9, %r51, %r28;
	@%p9 bra 	$L__BB0_7;
$L__BB0_13:
	add.s32 	%r49, %r49, 1;
	setp.ne.s32 	%p10, %r49, %r29;
	@%p10 bra 	$L__BB0_2;
$L__BB0_14:
	ret;

}


// ===== COMPILED SASS (sm_100) =====

	.target	sm_100

	.elftype	@"ET_EXEC"


//--------------------- .note.nv.tkinfo           --------------------------
	.section	.note.nv.tkinfo,"",@"SHT_NOTE"
	.sectionflags	@"SHF_NOTE_NV_TKINFO"
	.tkinfo
        /*0018*/ 	.word	0x00000002
        /*0030*/ 	.string	""
        /*0030*/ 	.string	"ptxas"
        /*0030*/ 	.string	"Cuda compilation tools, release 13.0, V13.0.88"
        /*0030*/ 	.string	"Build cuda_13.0.r13.0/compiler.36424714_0"
        /*0030*/ 	.string	"-arch sm_100 -m 64 "



//--------------------- .note.nv.cuinfo           --------------------------
	.section	.note.nv.cuinfo,"",@"SHT_NOTE"
	.sectionflags	@"SHF_NOTE_NV_CUINFO"
        /*0018*/ 	.short	0x0002
        /*001a*/ 	.short	0x0064
        /*001c*/ 	.short	0x0082
	.zero		2


//--------------------- .nv.info                  --------------------------
	.section	.nv.info,"",@"SHT_CUDA_INFO"
	.align	4


	//----- nvinfo : EIATTR_REGCOUNT
	.align		4
        /*0000*/ 	.byte	0x04, 0x2f
        /*0002*/ 	.short	(.L_1 - .L_0)
	.align		4
.L_0:
        /*0004*/ 	.word	index@(_Z11fa1_forwardPfS_S_S_S_S_iiiiiif)
        /*0008*/ 	.word	0x0000001a


	//----- nvinfo : EIATTR_FRAME_SIZE
	.align		4
.L_1:
        /*000c*/ 	.byte	0x04, 0x11
        /*000e*/ 	.short	(.L_3 - .L_2)
	.align		4
.L_2:
        /*0010*/ 	.word	index@(_Z11fa1_forwardPfS_S_S_S_S_iiiiiif)
        /*0014*/ 	.word	0x00000000


	//----- nvinfo : EIATTR_MIN_STACK_SIZE
	.align		4
.L_3:
        /*0018*/ 	.byte	0x04, 0x12
        /*001a*/ 	.short	(.L_5 - .L_4)
	.align		4
.L_4:
        /*001c*/ 	.word	index@(_Z11fa1_forwardPfS_S_S_S_S_iiiiiif)
        /*0020*/ 	.word	0x00000000
.L_5:


//--------------------- .nv.compat                --------------------------
	.section	.nv.compat,"",@"SHT_CUDA_COMPAT_INFO"
	.align	4
        /*0000*/ 	.byte	0x02, 0x09, 0x00, 0x00, 0x02, 0x02, 0x01, 0x00, 0x02, 0x05, 0x05, 0x00, 0x03, 0x07, 0x01, 0x01
        /*0010*/ 	.byte	0x02, 0x03, 0x00, 0x00, 0x02, 0x06, 0x01, 0x00, 0x04, 0x0b, 0x08, 0x00, 0x09, 0x00, 0x00, 0x00
        /*0020*/ 	.byte	0x00, 0x00, 0x00, 0x00


//--------------------- .nv.info._Z11fa1_forwardPfS_S_S_S_S_iiiiiif --------------------------
	.section	.nv.info._Z11fa1_forwardPfS_S_S_S_S_iiiiiif,"",@"SHT_CUDA_INFO"
	.sectionflags	@""
	.align	4


	//----- nvinfo : EIATTR_CUDA_API_VERSION
	.align		4
        /*0000*/ 	.byte	0x04, 0x37
        /*0002*/ 	.short	(.L_7 - .L_6)
.L_6:
        /*0004*/ 	.word	0x00000082


	//----- nvinfo : EIATTR_KPARAM_INFO
	.align		4
.L_7:
        /*0008*/ 	.byte	0x04, 0x17
        /*000a*/ 	.short	(.L_9 - .L_8)
.L_8:
        /*000c*/ 	.word	0x00000000
        /*0010*/ 	.short	0x000c
        /*0012*/ 	.short	0x0048
        /*0014*/ 	.byte	0x00, 0xf0, 0x11, 0x00


	//----- nvinfo : EIATTR_KPARAM_INFO
	.align		4
.L_9:
        /*0018*/ 	.byte	0x04, 0x17
        /*001a*/ 	.short	(.L_11 - .L_10)
.L_10:
        /*001c*/ 	.word	0x00000000
        /*0020*/ 	.short	0x000b
        /*0022*/ 	.short	0x0044
        /*0024*/ 	.byte	0x00, 0xf0, 0x11, 0x00


	//----- nvinfo : EIATTR_KPARAM_INFO
	.align		4
.L_11:
        /*0028*/ 	.byte	0x04, 0x17
        /*002a*/ 	.short	(.L_13 - .L_12)
.L_12:
        /*002c*/ 	.word	0x00000000
        /*0030*/ 	.short	0x000a
        /*0032*/ 	.short	0x0040
        /*0034*/ 	.byte	0x00, 0xf0, 0x11, 0x00


	//----- nvinfo : EIATTR_KPARAM_INFO
	.align		4
.L_13:
        /*0038*/ 	.byte	0x04, 0x17
        /*003a*/ 	.short	(.L_15 - .L_14)
.L_14:
        /*003c*/ 	.word	0x00000000
        /*0040*/ 	.short	0x0009
        /*0042*/ 	.short	0x003c
        /*0044*/ 	.byte	0x00, 0xf0, 0x11, 0x00


	//----- nvinfo : EIATTR_KPARAM_INFO
	.align		4
.L_15:
        /*0048*/ 	.byte	0x04, 0x17
        /*004a*/ 	.short	(.L_17 - .L_16)
.L_16:
        /*004c*/ 	.word	0x00000000
        /*0050*/ 	.short	0x0008
        /*0052*/ 	.short	0x0038
        /*0054*/ 	.byte	0x00, 0xf0, 0x11, 0x00


	//----- nvinfo : EIATTR_KPARAM_INFO
	.align		4
.L_17:
        /*0058*/ 	.byte	0x04, 0x17
        /*005a*/ 	.short	(.L_19 - .L_18)
.L_18:
        /*005c*/ 	.word	0x00000000
        /*0060*/ 	.short	0x0007
        /*0062*/ 	.short	0x0034
        /*0064*/ 	.byte	0x00, 0xf0, 0x11, 0x00


	//----- nvinfo : EIATTR_KPARAM_INFO
	.align		4
.L_19:
        /*0068*/ 	.byte	0x04, 0x17
        /*006a*/ 	.short	(.L_21 - .L_20)
.L_20:
        /*006c*/ 	.word	0x00000000
        /*0070*/ 	.short	0x0006
        /*0072*/ 	.short	0x0030
        /*0074*/ 	.byte	0x00, 0xf0, 0x11, 0x00


	//----- nvinfo : EIATTR_KPARAM_INFO
	.align		4
.L_21:
        /*0078*/ 	.byte	0x04, 0x17
        /*007a*/ 	.short	(.L_23 - .L_22)
.L_22:
        /*007c*/ 	.word	0x00000000
        /*0080*/ 	.short	0x0005
        /*0082*/ 	.short	0x0028
        /*0084*/ 	.byte	0x00, 0xf5, 0x21, 0x00


	//----- nvinfo : EIATTR_KPARAM_INFO
	.align		4
.L_23:
        /*0088*/ 	.byte	0x04, 0x17
        /*008a*/ 	.short	(.L_25 - .L_24)
.L_24:
        /*008c*/ 	.word	0x00000000
        /*0090*/ 	.short	0x0004
        /*0092*/ 	.short	0x0020
        /*0094*/ 	.byte	0x00, 0xf5, 0x21, 0x00


	//----- nvinfo : EIATTR_KPARAM_INFO
	.align		4
.L_25:
        /*0098*/ 	.byte	0x04, 0x17
        /*009a*/ 	.short	(.L_27 - .L_26)
.L_26:
        /*009c*/ 	.word	0x00000000
        /*00a0*/ 	.short	0x0003
        /*00a2*/ 	.short	0x0018
        /*00a4*/ 	.byte	0x00, 0xf5, 0x21, 0x00


	//----- nvinfo : EIATTR_KPARAM_INFO
	.align		4
.L_27:
        /*00a8*/ 	.byte	0x04, 0x17
        /*00aa*/ 	.short	(.L_29 - .L_28)
.L_28:
        /*00ac*/ 	.word	0x00000000
        /*00b0*/ 	.short	0x0002
        /*00b2*/ 	.short	0x0010
        /*00b4*/ 	.byte	0x00, 0xf5, 0x21, 0x00


	//----- nvinfo : EIATTR_KPARAM_INFO
	.align		4
.L_29:
        /*00b8*/ 	.byte	0x04, 0x17
        /*00ba*/ 	.short	(.L_31 - .L_30)
.L_30:
        /*00bc*/ 	.word	0x00000000
        /*00c0*/ 	.short	0x0001
        /*00c2*/ 	.short	0x0008
        /*00c4*/ 	.byte	0x00, 0xf5, 0x21, 0x00


	//----- nvinfo : EIATTR_KPARAM_INFO
	.align		4
.L_31:
        /*00c8*/ 	.byte	0x04, 0x17
        /*00ca*/ 	.short	(.L_33 - .L_32)
.L_32:
        /*00cc*/ 	.word	0x00000000
        /*00d0*/ 	.short	0x0000
        /*00d2*/ 	.short	0x0000
        /*00d4*/ 	.byte	0x00, 0xf5, 0x21, 0x00


	//----- nvinfo : EIATTR_SPARSE_MMA_MASK
	.align		4
.L_33:
        /*00d8*/ 	.byte	0x03, 0x50
        /*00da*/ 	.short	0x0000


	//----- nvinfo : EIATTR_MAXREG_COUNT
	.align		4
        /*00dc*/ 	.byte	0x03, 0x1b
        /*00de*/ 	.short	0x00ff


	//----- nvinfo : EIATTR_NUM_BARRIERS
	.align		4
        /*00e0*/ 	.byte	0x02, 0x4c
        /*00e2*/ 	.byte	0x01
	.zero		1


	//----- nvinfo : EIATTR_MERCURY_ISA_VERSION
	.align		4
        /*00e4*/ 	.byte	0x03, 0x5f
        /*00e6*/ 	.short	0x0101


	//----- nvinfo : EIATTR_VRC_CTA_INIT_COUNT
	.align		4
        /*00e8*/ 	.byte	0x02, 0x4a
	.zero		1
	.zero		1


	//----- nvinfo : EIATTR_EXIT_INSTR_OFFSETS
	.align		4
        /*00ec*/ 	.byte	0x04, 0x1c
        /*00ee*/ 	.short	(.L_35 - .L_34)


	//   ....[0]....
.L_34:
        /*00f0*/ 	.word	0x00000030


	//   ....[1]....
        /*00f4*/ 	.word	0x00000620


	//----- nvinfo : EIATTR_CRS_STACK_SIZE
	.align		4
.L_35:
        /*00f8*/ 	.byte	0x04, 0x1e
        /*00fa*/ 	.short	(.L_37 - .L_36)
.L_36:
        /*00fc*/ 	.word	0x00000000


	//----- nvinfo : EIATTR_CBANK_PARAM_SIZE
	.align		4
.L_37:
        /*0100*/ 	.byte	0x03, 0x19
        /*0102*/ 	.short	0x004c


	//----- nvinfo : EIATTR_PARAM_CBANK
	.align		4
        /*0104*/ 	.byte	0x04, 0x0a
        /*0106*/ 	.short	(.L_39 - .L_38)
	.align		4
.L_38:
        /*0108*/ 	.word	index@(.nv.constant0._Z11fa1_forwardPfS_S_S_S_S_iiiiiif)
        /*010c*/ 	.short	0x0380
        /*010e*/ 	.short	0x004c


	//----- nvinfo : EIATTR_SW_WAR
	.align		4
.L_39:
        /*0110*/ 	.byte	0x04, 0x36
        /*0112*/ 	.short	(.L_41 - .L_40)
.L_40:
        /*0114*/ 	.word	0x00000008
.L_41:


//--------------------- .nv.callgraph             --------------------------
	.section	.nv.callgraph,"",@"SHT_CUDA_CALLGRAPH"
	.align	4
	.sectionentsize	8
	.align		4
        /*0000*/ 	.word	0x00000000
	.align		4
        /*0004*/ 	.word	0xffffffff
	.align		4
        /*0008*/ 	.word	0x00000000
	.align		4
        /*000c*/ 	.word	0xfffffffe
	.align		4
        /*0010*/ 	.word	0x00000000
	.align		4
        /*0014*/ 	.word	0xfffffffd
	.align		4
        /*0018*/ 	.word	0x00000000
	.align		4
        /*001c*/ 	.word	0xfffffffc


//--------------------- .text._Z11fa1_forwardPfS_S_S_S_S_iiiiiif --------------------------
	.section	.text._Z11fa1_forwardPfS_S_S_S_S_iiiiiif,"ax",@progbits
	.align	128
        .global         _Z11fa1_forwardPfS_S_S_S_S_iiiiiif
        .type           _Z11fa1_forwardPfS_S_S_S_S_iiiiiif,@function
        .size           _Z11fa1_forwardPfS_S_S_S_S_iiiiiif,(.L_x_13 - _Z11fa1_forwardPfS_S_S_S_S_iiiiiif)
        .other          _Z11fa1_forwardPfS_S_S_S_S_iiiiiif,@"STO_CUDA_ENTRY STV_DEFAULT"
_Z11fa1_forwardPfS_S_S_S_S_iiiiiif:
.text._Z11fa1_forwardPfS_S_S_S_S_iiiiiif:
[----:B------:R-:W-:Y:S08]  /*0000*/  LDC R1, c[0x0][0x37c] ;  /* 0x0000df00ff017b82 */ /* 0x000ff00000000800 */
[----:B------:R-:W0:Y:S02]  /*0010*/  LDC.64 R6, c[0x0][0x3c0] ;  /* 0x0000f000ff067b82 */ /* 0x000e240000000a00 */
[----:B0-----:R-:W-:-:S13]  /*0020*/  ISETP.GE.AND P0, PT, R6, 0x2, PT ;  /* 0x000000020600780c */ /* 0x001fda0003f06270 */
[----:B------:R-:W-:Y:S05]  /*0030*/  @!P0 EXIT ;  /* 0x000000000000894d */ /* 0x000fea0003800000 */
[----:B------:R-:W0:Y:S01]  /*0040*/  S2R R5, SR_CgaCtaId ;  /* 0x0000000000057919 */ /* 0x000e220000008800 */
[----:B------:R-:W1:Y:S01]  /*0050*/  LDCU UR4, c[0x0][0x3b8] ;  /* 0x00007700ff0477ac */ /* 0x000e620008000800 */
[----:B------:R-:W2:Y:S01]  /*0060*/  LDC R2, c[0x0][0x360] ;  /* 0x0000d800ff027b82 */ /* 0x000ea20000000800 */
[----:B------:R-:W-:Y:S01]  /*0070*/  MOV R4, 0x400 ;  /* 0x0000040000047802 */ /* 0x000fe20000000f00 */
[----:B------:R-:W3:Y:S01]  /*0080*/  S2R R0, SR_TID.X ;  /* 0x0000000000007919 */ /* 0x000ee20000002100 */
[----:B------:R-:W4:Y:S01]  /*0090*/  LDCU UR5, c[0x0][0x3b4] ;  /* 0x00007680ff0577ac */ /* 0x000f220008000800 */
[----:B------:R-:W0:Y:S01]  /*00a0*/  LDCU.64 UR8, c[0x0][0x358] ;  /* 0x00006b00ff0877ac */ /* 0x000e220008000a00 */
[----:B------:R-:W-:Y:S01]  /*00b0*/  UMOV UR6, 0x1 ;  /* 0x0000000100067882 */ /* 0x000fe20000000000 */
[----:B-1----:R-:W-:Y:S01]  /*00c0*/  IMAD R3, R7, UR4, RZ ;  /* 0x0000000407037c24 */ /* 0x002fe2000f8e02ff */
[----:B0-----:R-:W-:Y:S01]  /*00d0*/  LEA R4, R5, R4, 0x18 ;  /* 0x0000000405047211 */ /* 0x001fe200078ec0ff */
[----:B----4-:R-:W-:-:S03]  /*00e0*/  IMAD R5, R7, UR5, RZ ;  /* 0x0000000507057c24 */ /* 0x010fc6000f8e02ff */
[----:B------:R-:W-:-:S05]  /*00f0*/  LEA R4, R3, R4, 0x2 ;  /* 0x0000000403047211 */ /* 0x000fca00078e10ff */
[----:B------:R-:W-:-:S05]  /*0100*/  IMAD R6, R3, 0x4, R4 ;  /* 0x0000000403067824 */ /* 0x000fca00078e0204 */
[----:B---3--:R-:W-:-:S07]  /*0110*/  LEA R7, R3, R6, 0x2 ;  /* 0x0000000603077211 */ /* 0x008fce00078e10ff */
.L_x_11:
[----:B------:R-:W-:Y:S01]  /*0120*/  ISETP.GE.AND P0, PT, R0, R3, PT ;  /* 0x000000030000720c */ /* 0x000fe20003f06270 */
[----:B------:R-:W-:-:S12]  /*0130*/  BSSY.RECONVERGENT B0, `(.L_x_0) ;  /* 0x0000011000007945 */ /* 0x000fd80003800200 */
[----:B01-3--:R-:W-:Y:S05]  /*0140*/  @P0 BRA `(.L_x_1) ;  /* 0x00000000003c0947 */ /* 0x00bfea0003800000 */
[----:B------:R-:W0:Y:S01]  /*0150*/  LDC.64 R8, c[0x0][0x388] ;  /* 0x0000e200ff087b82 */ /* 0x000e220000000a00 */
[----:B------:R-:W-:-:S07]  /*0160*/  IMAD.MOV.U32 R17, RZ, RZ, R0 ;  /* 0x000000ffff117224 */ /* 0x000fce00078e0000 */
[----:B------:R-:W1:Y:S02]  /*0170*/  LDC.64 R10, c[0x0][0x390] ;  /* 0x0000e400ff0a7b82 */ /* 0x000e640000000a00 */
.L_x_2:
[----:B------:R-:W-:-:S04]  /*0180*/  IMAD R15, R3, UR6, R17 ;  /* 0x00000006030f7c24 */ /* 0x000fc8000f8e0211 */
[----:B0--3--:R-:W-:-:S04]  /*0190*/  IMAD.WIDE R12, R15, 0x4, R8 ;  /* 0x000000040f0c7825 */ /* 0x009fc800078e0208 */
[----:B-1----:R-:W-:Y:S02]  /*01a0*/  IMAD.WIDE R14, R15, 0x4, R10 ;  /* 0x000000040f0e7825 */ /* 0x002fe400078e020a */
[----:B------:R-:W3:Y:S04]  /*01b0*/  LDG.E R12, desc[UR8][R12.64] ;  /* 0x000000080c0c7981 */ /* 0x000ee8000c1e1900 */
[----:B------:R-:W4:Y:S01]  /*01c0*/  LDG.E R14, desc[UR8][R14.64] ;  /* 0x000000080e0e7981 */ /* 0x000f22000c1e1900 */
[C---:B------:R-:W-:Y:S01]  /*01d0*/  LEA R19, R17.reuse, R4, 0x2 ;  /* 0x0000000411137211 */ /* 0x040fe200078e10ff */
[----:B------:R-:W-:Y:S01]  /*01e0*/  IMAD R21, R17, 0x4, R6 ;  /* 0x0000000411157824 */ /* 0x000fe200078e0206 */
[----:B--2---:R-:W-:-:S04]  /*01f0*/  IADD3 R17, PT, PT, R2, R17, RZ ;  /* 0x0000001102117210 */ /* 0x004fc80007ffe0ff */
[----:B------:R-:W-:Y:S01]  /*0200*/  ISETP.GE.AND P0, PT, R17, R3, PT ;  /* 0x000000031100720c */ /* 0x000fe20003f06270 */
[----:B---3--:R3:W-:Y:S04]  /*0210*/  STS [R19], R12 ;  /* 0x0000000c13007388 */ /* 0x0087e80000000800 */
[----:B----4-:R3:W-:Y:S08]  /*0220*/  STS [R21], R14 ;  /* 0x0000000e15007388 */ /* 0x0107f00000000800 */
[----:B------:R-:W-:Y:S05]  /*0230*/  @!P0 BRA `(.L_x_2) ;  /* 0xfffffffc00d08947 */ /* 0x000fea000383ffff */
.L_x_1:
[----:B------:R-:W-:Y:S05]  /*0240*/  BSYNC.RECONVERGENT B0 ;  /* 0x0000000000007941 */ /* 0x000fea0003800200 */
.L_x_0:
[----:B------:R-:W0:Y:S02]  /*0250*/  LDCU UR4, c[0x0][0x3bc] ;  /* 0x00007780ff0477ac */ /* 0x000e240008000800 */
[----:B0-----:R-:W-:Y:S01]  /*0260*/  UISETP.GE.AND UP0, UPT, UR4, 0x2, UPT ;  /* 0x000000020400788c */ /* 0x001fe2000bf06270 */
[----:B------:R-:W-:Y:S08]  /*0270*/  BAR.SYNC.DEFER_BLOCKING 0x0 ;  /* 0x0000000000007b1d */ /* 0x000ff00000010000 */
[----:B------:R-:W-:Y:S05]  /*0280*/  BRA.U !UP0, `(.L_x_3) ;  /* 0x0000000108d47547 */ /* 0x000fea000b800000 */
[----:B------:R-:W-:-:S05]  /*0290*/  UMOV UR7, 0x1 ;  /* 0x0000000100077882 */ /* 0x000fca0000000000 */
.L_x_10:
[----:B------:R-:W3:Y:S01]  /*02a0*/  LDC R17, c[0x0][0x3b4] ;  /* 0x0000ed00ff117b82 */ /* 0x000ee20000000800 */
[----:B0-----:R-:W0:Y:S01]  /*02b0*/  LDCU UR4, c[0x0][0x3bc] ;  /* 0x00007780ff0477ac */ /* 0x001e220008000800 */
[C---:B------:R-:W-:Y:S01]  /*02c0*/  ISETP.GE.AND P1, PT, R0.reuse, R5, PT ;  /* 0x000000050000720c */ /* 0x040fe20003f26270 */
[----:B------:R-:W-:Y:S01]  /*02d0*/  BSSY.RECONVERGENT B0, `(.L_x_4) ;  /* 0x000001b000007945 */ /* 0x000fe20003800200 */
[----:B---3--:R-:W-:Y:S01]  /*02e0*/  IMAD R19, R17, UR7, RZ ;  /* 0x0000000711137c24 */ /* 0x008fe2000f8e02ff */
[----:B------:R-:W-:Y:S01]  /*02f0*/  UIADD3 UR7, UPT, UPT, UR7, 0x1, URZ ;  /* 0x0000000107077890 */ /* 0x000fe2000fffe0ff */
[----:B------:R-:W-:-:S03]  /*0300*/  ISETP.GE.AND P0, PT, R0, R17, PT ;  /* 0x000000110000720c */ /* 0x000fc60003f06270 */
[----:B0-----:R-:W-:-:S06]  /*0310*/  UISETP.NE.AND UP0, UPT, UR7, UR4, UPT ;  /* 0x000000040700728c */ /* 0x001fcc000bf05270 */
[----:B-1----:R-:W-:Y:S05]  /*0320*/  @P1 BRA `(.L_x_5) ;  /* 0x0000000000541947 */ /* 0x002fea0003800000 */
[----:B------:R-:W0:Y:S01]  /*0330*/  S2UR UR5, SR_CgaCtaId ;  /* 0x00000000000579c3 */ /* 0x000e220000008800 */
[----:B------:R-:W1:Y:S01]  /*0340*/  LDCU UR10, c[0x0][0x3c4] ;  /* 0x00007880ff0a77ac */ /* 0x000e620008000800 */
[----:B------:R-:W-:Y:S01]  /*0350*/  IMAD.MOV.U32 R18, RZ, RZ, R0 ;  /* 0x000000ffff127224 */ /* 0x000fe200078e0000 */
[----:B------:R-:W-:-:S05]  /*0360*/  UMOV UR4, 0x400 ;  /* 0x0000040000047882 */ /* 0x000fca0000000000 */
[----:B------:R-:W3:Y:S08]  /*0370*/  LDC.64 R10, c[0x0][0x380] ;  /* 0x0000e000ff0a7b82 */ /* 0x000ef00000000a00 */
[----:B------:R-:W4:Y:S01]  /*0380*/  LDC.64 R8, c[0x0][0x398] ;  /* 0x0000e600ff087b82 */ /* 0x000f220000000a00 */
[----:B-1----:R-:W-:Y:S01]  /*0390*/  IMAD R21, R19, UR10, R0 ;  /* 0x0000000a13157c24 */ /* 0x002fe2000f8e0200 */
[----:B0-----:R-:W-:-:S06]  /*03a0*/  ULEA UR4, UR5, UR4, 0x18 ;  /* 0x0000000405047291 */ /* 0x001fcc000f8ec0ff */
[----:B------:R-:W-:-:S07]  /*03b0*/  LEA R16, R0, UR4, 0x2 ;  /* 0x0000000400107c11 */ /* 0x000fce000f8e10ff */
.L_x_6:
[----:B---3--:R-:W-:-:S04]  /*03c0*/  IMAD.WIDE R12, R21, 0x4, R10 ;  /* 0x00000004150c7825 */ /* 0x008fc800078e020a */
[----:B-1--4-:R-:W-:Y:S02]  /*03d0*/  IMAD.WIDE R14, R21, 0x4, R8 ;  /* 0x00000004150e7825 */ /* 0x012fe400078e0208 */
[----:B------:R-:W3:Y:S04]  /*03e0*/  LDG.E R13, desc[UR8][R12.64] ;  /* 0x000000080c0d7981 */ /* 0x000ee8000c1e1900 */
[----:B------:R-:W4:Y:S01]  /*03f0*/  LDG.E R14, desc[UR8][R14.64] ;  /* 0x000000080e0e7981 */ /* 0x000f22000c1e1900 */
[----:B------:R-:W-:Y:S01]  /*0400*/  IMAD R23, R3, 0xc, R16 ;  /* 0x0000000c03177824 */ /* 0x000fe200078e0210 */
[C---:B--2---:R-:W-:Y:S01]  /*0410*/  IADD3 R18, PT, PT, R2.reuse, R18, RZ ;  /* 0x0000001202127210 */ /* 0x044fe20007ffe0ff */
[----:B------:R-:W-:-:S03]  /*0420*/  IMAD.IADD R21, R2, 0x1, R21 ;  /* 0x0000000102157824 */ /* 0x000fc600078e0215 */
[----:B------:R-:W-:Y:S01]  /*0430*/  ISETP.GE.AND P1, PT, R18, R5, PT ;  /* 0x000000051200720c */ /* 0x000fe20003f26270 */
[----:B---3--:R0:W-:Y:S04]  /*0440*/  STS [R16], R13 ;  /* 0x0000000d10007388 */ /* 0x0081e80000000800 */
[----:B----4-:R1:W-:Y:S01]  /*0450*/  STS [R23], R14 ;  /* 0x0000000e17007388 */ /* 0x0103e20000000800 */
[----:B0-----:R-:W-:-:S07]  /*0460*/  LEA R16, R2, R16, 0x2 ;  /* 0x0000001002107211 */ /* 0x001fce00078e10ff */
[----:B------:R-:W-:Y:S05]  /*0470*/  @!P1 BRA `(.L_x_6) ;  /* 0xfffffffc00d09947 */ /* 0x000fea000383ffff */
.L_x_5:
[----:B------:R-:W-:Y:S05]  /*0480*/  BSYNC.RECONVERGENT B0 ;  /* 0x0000000000007941 */ /* 0x000fea0003800200 */
.L_x_4:
[----:B------:R-:W-:Y:S04]  /*0490*/  BSSY.RECONVERGENT B0, `(.L_x_7) ;  /* 0x0000012000007945 */ /* 0x000fe80003800200 */
[----:B------:R-:W-:Y:S05]  /*04a0*/  @P0 BRA `(.L_x_8) ;  /* 0x0000000000400947 */ /* 0x000fea0003800000 */
[----:B------:R-:W0:Y:S01]  /*04b0*/  LDC.64 R8, c[0x0][0x3a0] ;  /* 0x0000e800ff087b82 */ /* 0x000e220000000a00 */
[----:B------:R-:W-:-:S07]  /*04c0*/  IMAD.MOV.U32 R16, RZ, RZ, R0 ;  /* 0x000000ffff107224 */ /* 0x000fce00078e0000 */
[----:B------:R-:W3:Y:S02]  /*04d0*/  LDC.64 R10, c[0x0][0x3a8] ;  /* 0x0000ea00ff0a7b82 */ /* 0x000ee40000000a00 */
.L_x_9:
[----:B------:R-:W-:-:S05]  /*04e0*/  IADD3 R15, PT, PT, R19, R16, RZ ;  /* 0x00000010130f7210 */ /* 0x000fca0007ffe0ff */
[----:B0-----:R-:W-:-:S04]  /*04f0*/  IMAD.WIDE R12, R15, 0x4, R8 ;  /* 0x000000040f0c7825 */ /* 0x001fc800078e0208 */
[----:B-1-3--:R-:W-:Y:S02]  /*0500*/  IMAD.WIDE R14, R15, 0x4, R10 ;  /* 0x000000040f0e7825 */ /* 0x00afe400078e020a */
[----:B------:R-:W3:Y:S04]  /*0510*/  LDG.E R12, desc[UR8][R12.64] ;  /* 0x000000080c0c7981 */ /* 0x000ee8000c1e1900 */
[----:B------:R-:W4:Y:S01]  /*0520*/  LDG.E R14, desc[UR8][R14.64] ;  /* 0x000000080e0e7981 */ /* 0x000f22000c1e1900 */
[----:B------:R-:W-:Y:S02]  /*0530*/  IADD3 R18, PT, PT, R16, R17, RZ ;  /* 0x0000001110127210 */ /* 0x000fe40007ffe0ff */
[----:B--2---:R-:W-:-:S03]  /*0540*/  IADD3 R16, PT, PT, R2, R16, RZ ;  /* 0x0000001002107210 */ /* 0x004fc60007ffe0ff */
[----:B------:R-:W-:Y:S01]  /*0550*/  IMAD R18, R18, 0x4, R7 ;  /* 0x0000000412127824 */ /* 0x000fe200078e0207 */
[----:B------:R-:W-:-:S04]  /*0560*/  ISETP.GE.AND P0, PT, R16, R17, PT ;  /* 0x000000111000720c */ /* 0x000fc80003f06270 */
[----:B------:R-:W-:Y:S01]  /*0570*/  LEA R21, R17, R18, 0x2 ;  /* 0x0000001211157211 */ /* 0x000fe200078e10ff */
[----:B---3--:R0:W-:Y:S04]  /*0580*/  STS [R18], R12 ;  /* 0x0000000c12007388 */ /* 0x0081e80000000800 */
[----:B----4-:R0:W-:Y:S04]  /*0590*/  STS [R21], R14 ;  /* 0x0000000e15007388 */ /* 0x0101e80000000800 */
[----:B------:R-:W-:Y:S05]  /*05a0*/  @!P0 BRA `(.L_x_9) ;  /* 0xfffffffc00cc8947 */ /* 0x000fea000383ffff */
.L_x_8:
[----:B------:R-:W-:Y:S05]  /*05b0*/  BSYNC.RECONVERGENT B0 ;  /* 0x0000000000007941 */ /* 0x000fea0003800200 */
.L_x_7:
[----:B------:R-:W-:Y:S06]  /*05c0*/  BAR.SYNC.DEFER_BLOCKING 0x0 ;  /* 0x0000000000007b1d */ /* 0x000fec0000010000 */
[----:B------:R-:W-:Y:S05]  /*05d0*/  BRA.U UP0, `(.L_x_10) ;  /* 0xfffffffd00307547 */ /* 0x000fea000b83ffff */
.L_x_3:
[----:B------:R-:W4:Y:S01]  /*05e0*/  LDCU UR4, c[0x0][0x3c0] ;  /* 0x00007800ff0477ac */ /* 0x000f220008000800 */
[----:B------:R-:W-:-:S04]  /*05f0*/  UIADD3 UR6, UPT, UPT, UR6, 0x1, URZ ;  /* 0x0000000106067890 */ /* 0x000fc8000fffe0ff */
[----:B----4-:R-:W-:-:S09]  /*0600*/  UISETP.NE.AND UP0, UPT, UR6, UR4, UPT ;  /* 0x000000040600728c */ /* 0x010fd2000bf05270 */
[----:B------:R-:W-:Y:S05]  /*0610*/  BRA.U UP0, `(.L_x_11) ;  /* 0xfffffff900c07547 */ /* 0x000fea000b83ffff */
[----:B------:R-:W-:Y:S05]  /*0620*/  EXIT ;  /* 0x000000000000794d */ /* 0x000fea0003800000 */
.L_x_12:
[----:B------:R-:W-:-:S00]  /*0630*/  BRA `(.L_x_12) ;  /* 0xfffffffc00fc7947 */ /* 0x000fc0000383ffff */
[----:B------:R-:W-:-:S00]  /*0640*/  NOP ;  /* 0x0000000000007918 */ /* 0x000fc00000000000 */
        /* <DEDUP_REMOVED lines=11> */
.L_x_13:


//--------------------- .nv.shared._Z11fa1_forwardPfS_S_S_S_S_iiiiiif --------------------------
	.section	.nv.shared._Z11fa1_forwardPfS_S_S_S_S_iiiiiif,"aw",@nobits
	.sectionflags	@""
	.align	16
	.zero		1024


//--------------------- .nv.shared.reserved.0     --------------------------
	.section	.nv.shared.reserved.0,"aw",@nobits
	.weak		__nv_reservedSMEM_offset_0_alias
	.size		__nv_reservedSMEM_offset_0_alias, 0, 64
	.other		__nv_reservedSMEM_offset_0_alias,@"STO_CUDA_RESERVED_SHARED STV_DEFAULT"
__nv_reservedSMEM_offset_0_alias:
	.zero		0
	.zero		64


//--------------------- .nv.constant0._Z11fa1_forwardPfS_S_S_S_S_iiiiiif --------------------------
	.section	.nv.constant0._Z11fa1_forwardPfS_S_S_S_S_iiiiiif,"a",@progbits
	.sectionflags	@""
	.align	4
.nv.constant0._Z11fa1_forwardPfS_S_S_S_S_iiiiiif:
	.zero		972


//--------------------- SYMBOLS --------------------------

	.type		.nv.reservedSmem.offset0,@object
	.size		.nv.reservedSmem.offset0,0x4
	.type		.nv.reservedSmem.cap,@object
	.size		.nv.reservedSmem.cap,0x4
